//
// Generated by NVIDIA NVVM Compiler
//
// Compiler Build ID: CL-36424714
// Cuda compilation tools, release 13.0, V13.0.88
// Based on NVVM 20.0.0
//

.version 9.0
.target sm_100
.address_size 64

	// .globl	mul_f32

.visible .entry mul_f32(
	.param .u64 .ptr .align 1 mul_f32_param_0,
	.param .u64 .ptr .align 1 mul_f32_param_1,
	.param .u64 .ptr .align 1 mul_f32_param_2,
	.param .u32 mul_f32_param_3
)
{
	.reg .pred 	%p<2>;
	.reg .b32 	%r<6>;
	.reg .b32 	%f<4>;
	.reg .b64 	%rd<11>;

	ld.param.u64 	%rd1, [mul_f32_param_0];
	ld.param.u64 	%rd2, [mul_f32_param_1];
	ld.param.u64 	%rd3, [mul_f32_param_2];
	ld.param.u32 	%r2, [mul_f32_param_3];
	mov.u32 	%r3, %ctaid.x;
	mov.u32 	%r4, %ntid.x;
	mov.u32 	%r5, %tid.x;
	mad.lo.s32 	%r1, %r3, %r4, %r5;
	setp.ge.s32 	%p1, %r1, %r2;
	@%p1 bra 	$L__BB0_2;
	cvta.to.global.u64 	%rd4, %rd2;
	cvta.to.global.u64 	%rd5, %rd3;
	cvta.to.global.u64 	%rd6, %rd1;
	mul.wide.s32 	%rd7, %r1, 4;
	add.s64 	%rd8, %rd4, %rd7;
	ld.global.nc.f32 	%f1, [%rd8];
	add.s64 	%rd9, %rd5, %rd7;
	ld.global.nc.f32 	%f2, [%rd9];
	mul.f32 	%f3, %f1, %f2;
	add.s64 	%rd10, %rd6, %rd7;
	st.global.f32 	[%rd10], %f3;
$L__BB0_2:
	ret;

}
	// .globl	mul_f16
.visible .entry mul_f16(
	.param .u64 .ptr .align 1 mul_f16_param_0,
	.param .u64 .ptr .align 1 mul_f16_param_1,
	.param .u64 .ptr .align 1 mul_f16_param_2,
	.param .u32 mul_f16_param_3
)
{
	.reg .pred 	%p<2>;
	.reg .b16 	%rs<4>;
	.reg .b32 	%r<6>;
	.reg .b64 	%rd<11>;

	ld.param.u64 	%rd1, [mul_f16_param_0];
	ld.param.u64 	%rd2, [mul_f16_param_1];
	ld.param.u64 	%rd3, [mul_f16_param_2];
	ld.param.u32 	%r2, [mul_f16_param_3];
	mov.u32 	%r3, %ctaid.x;
	mov.u32 	%r4, %ntid.x;
	mov.u32 	%r5, %tid.x;
	mad.lo.s32 	%r1, %r3, %r4, %r5;
	setp.ge.s32 	%p1, %r1, %r2;
	@%p1 bra 	$L__BB1_2;
	cvta.to.global.u64 	%rd4, %rd2;
	cvta.to.global.u64 	%rd5, %rd3;
	cvta.to.global.u64 	%rd6, %rd1;
	mul.wide.s32 	%rd7, %r1, 2;
	add.s64 	%rd8, %rd4, %rd7;
	ld.global.nc.u16 	%rs2, [%rd8];
	add.s64 	%rd9, %rd5, %rd7;
	ld.global.nc.u16 	%rs3, [%rd9];
	// begin inline asm
	{mul.f16 %rs1,%rs2,%rs3;
}
	// end inline asm
	add.s64 	%rd10, %rd6, %rd7;
	st.global.u16 	[%rd10], %rs1;
$L__BB1_2:
	ret;

}
	// .globl	mul_bf16
.visible .entry mul_bf16(
	.param .u64 .ptr .align 1 mul_bf16_param_0,
	.param .u64 .ptr .align 1 mul_bf16_param_1,
	.param .u64 .ptr .align 1 mul_bf16_param_2,
	.param .u32 mul_bf16_param_3
)
{
	.reg .pred 	%p<2>;
	.reg .b16 	%rs<4>;
	.reg .b32 	%r<6>;
	.reg .b64 	%rd<11>;

	ld.param.u64 	%rd1, [mul_bf16_param_0];
	ld.param.u64 	%rd2, [mul_bf16_param_1];
	ld.param.u64 	%rd3, [mul_bf16_param_2];
	ld.param.u32 	%r2, [mul_bf16_param_3];
	mov.u32 	%r3, %ctaid.x;
	mov.u32 	%r4, %ntid.x;
	mov.u32 	%r5, %tid.x;
	mad.lo.s32 	%r1, %r3, %r4, %r5;
	setp.ge.s32 	%p1, %r1, %r2;
	@%p1 bra 	$L__BB2_2;
	cvta.to.global.u64 	%rd4, %rd2;
	cvta.to.global.u64 	%rd5, %rd3;
	cvta.to.global.u64 	%rd6, %rd1;
	mul.wide.s32 	%rd7, %r1, 2;
	add.s64 	%rd8, %rd4, %rd7;
	ld.global.nc.u16 	%rs2, [%rd8];
	add.s64 	%rd9, %rd5, %rd7;
	ld.global.nc.u16 	%rs3, [%rd9];
	// begin inline asm
	{ mul.bf16 %rs1,%rs2,%rs3; }

	// end inline asm
	add.s64 	%rd10, %rd6, %rd7;
	st.global.u16 	[%rd10], %rs1;
$L__BB2_2:
	ret;

}


// ===== COMPILED SASS (sm_100) =====

	.target	sm_100

	.elftype	@"ET_EXEC"


//--------------------- .note.nv.tkinfo           --------------------------
	.section	.note.nv.tkinfo,"",@"SHT_NOTE"
	.sectionflags	@"SHF_NOTE_NV_TKINFO"
	.tkinfo
        /*0018*/ 	.word	0x00000002
        /*0030*/ 	.string	""
        /*0030*/ 	.string	"ptxas"
        /*0030*/ 	.string	"Cuda compilation tools, release 13.0, V13.0.88"
        /*0030*/ 	.string	"Build cuda_13.0.r13.0/compiler.36424714_0"
        /*0030*/ 	.string	"-arch sm_100 -m 64 "



//--------------------- .note.nv.cuinfo           --------------------------
	.section	.note.nv.cuinfo,"",@"SHT_NOTE"
	.sectionflags	@"SHF_NOTE_NV_CUINFO"
        /*0018*/ 	.short	0x0002
        /*001a*/ 	.short	0x0064
        /*001c*/ 	.short	0x0082
	.zero		2


//--------------------- .nv.info                  --------------------------
	.section	.nv.info,"",@"SHT_CUDA_INFO"
	.align	4


	//----- nvinfo : EIATTR_REGCOUNT
	.align		4
        /*0000*/ 	.byte	0x04, 0x2f
        /*0002*/ 	.short	(.L_1 - .L_0)
	.align		4
.L_0:
        /*0004*/ 	.word	index@(mul_f32)
        /*0008*/ 	.word	0x0000000c


	//----- nvinfo : EIATTR_FRAME_SIZE
	.align		4
.L_1:
        /*000c*/ 	.byte	0x04, 0x11
        /*000e*/ 	.short	(.L_3 - .L_2)
	.align		4
.L_2:
        /*0010*/ 	.word	index@(mul_f32)
        /*0014*/ 	.word	0x00000000


	//----- nvinfo : EIATTR_REGCOUNT
	.align		4
.L_3:
        /*0018*/ 	.byte	0x04, 0x2f
        /*001a*/ 	.short	(.L_5 - .L_4)
	.align		4
.L_4:
        /*001c*/ 	.word	index@(mul_f16)
        /*0020*/ 	.word	0x0000000c


	//----- nvinfo : EIATTR_FRAME_SIZE
	.align		4
.L_5:
        /*0024*/ 	.byte	0x04, 0x11
        /*0026*/ 	.short	(.L_7 - .L_6)
	.align		4
.L_6:
        /*0028*/ 	.word	index@(mul_f16)
        /*002c*/ 	.word	0x00000000


	//----- nvinfo : EIATTR_REGCOUNT
	.align		4
.L_7:
        /*0030*/ 	.byte	0x04, 0x2f
        /*0032*/ 	.short	(.L_9 - .L_8)
	.align		4
.L_8:
        /*0034*/ 	.word	index@(mul_bf16)
        /*0038*/ 	.word	0x0000000c


	//----- nvinfo : EIATTR_FRAME_SIZE
	.align		4
.L_9:
        /*003c*/ 	.byte	0x04, 0x11
        /*003e*/ 	.short	(.L_11 - .L_10)
	.align		4
.L_10:
        /*0040*/ 	.word	index@(mul_bf16)
        /*0044*/ 	.word	0x00000000


	//----- nvinfo : EIATTR_MIN_STACK_SIZE
	.align		4
.L_11:
        /*0048*/ 	.byte	0x04, 0x12
        /*004a*/ 	.short	(.L_13 - .L_12)
	.align		4
.L_12:
        /*004c*/ 	.word	index@(mul_bf16)
        /*0050*/ 	.word	0x00000000


	//----- nvinfo : EIATTR_MIN_STACK_SIZE
	.align		4
.L_13:
        /*0054*/ 	.byte	0x04, 0x12
        /*0056*/ 	.short	(.L_15 - .L_14)
	.align		4
.L_14:
        /*0058*/ 	.word	index@(mul_f16)
        /*005c*/ 	.word	0x00000000


	//----- nvinfo : EIATTR_MIN_STACK_SIZE
	.align		4
.L_15:
        /*0060*/ 	.byte	0x04, 0x12
        /*0062*/ 	.short	(.L_17 - .L_16)
	.align		4
.L_16:
        /*0064*/ 	.word	index@(mul_f32)
        /*0068*/ 	.word	0x00000000
.L_17:


//--------------------- .nv.compat                --------------------------
	.section	.nv.compat,"",@"SHT_CUDA_COMPAT_INFO"
	.align	4
        /*0000*/ 	.byte	0x02, 0x09, 0x00, 0x00, 0x02, 0x02, 0x01, 0x00, 0x02, 0x05, 0x05, 0x00, 0x03, 0x07, 0x01, 0x01
        /*0010*/ 	.byte	0x02, 0x03, 0x00, 0x00, 0x02, 0x06, 0x01, 0x00, 0x04, 0x0b, 0x08, 0x00, 0x09, 0x00, 0x00, 0x00
        /*0020*/ 	.byte	0x00, 0x00, 0x00, 0x00


//--------------------- .nv.info.mul_bf16         --------------------------
	.section	.nv.info.mul_bf16,"",@"SHT_CUDA_INFO"
	.sectionflags	@""
	.align	4


	//----- nvinfo : EIATTR_CUDA_API_VERSION
	.align		4
        /*0000*/ 	.byte	0x04, 0x37
        /*0002*/ 	.short	(.L_19 - .L_18)
.L_18:
        /*0004*/ 	.word	0x00000082


	//----- nvinfo : EIATTR_KPARAM_INFO
	.align		4
.L_19:
        /*0008*/ 	.byte	0x04, 0x17
        /*000a*/ 	.short	(.L_21 - .L_20)
.L_20:
        /*000c*/ 	.word	0x00000000
        /*0010*/ 	.short	0x0003
        /*0012*/ 	.short	0x0018
        /*0014*/ 	.byte	0x00, 0xf0, 0x11, 0x00


	//----- nvinfo : EIATTR_KPARAM_INFO
	.align		4
.L_21:
        /*0018*/ 	.byte	0x04, 0x17
        /*001a*/ 	.short	(.L_23 - .L_22)
.L_22:
        /*001c*/ 	.word	0x00000000
        /*0020*/ 	.short	0x0002
        /*0022*/ 	.short	0x0010
        /*0024*/ 	.byte	0x00, 0xf5, 0x21, 0x00


	//----- nvinfo : EIATTR_KPARAM_INFO
	.align		4
.L_23:
        /*0028*/ 	.byte	0x04, 0x17
        /*002a*/ 	.short	(.L_25 - .L_24)
.L_24:
        /*002c*/ 	.word	0x00000000
        /*0030*/ 	.short	0x0001
        /*0032*/ 	.short	0x0008
        /*0034*/ 	.byte	0x00, 0xf5, 0x21, 0x00


	//----- nvinfo : EIATTR_KPARAM_INFO
	.align		4
.L_25:
        /*0038*/ 	.byte	0x04, 0x17
        /*003a*/ 	.short	(.L_27 - .L_26)
.L_26:
        /*003c*/ 	.word	0x00000000
        /*0040*/ 	.short	0x0000
        /*0042*/ 	.short	0x0000
        /*0044*/ 	.byte	0x00, 0xf5, 0x21, 0x00


	//----- nvinfo : EIATTR_SPARSE_MMA_MASK
	.align		4
.L_27:
        /*0048*/ 	.byte	0x03, 0x50
        /*004a*/ 	.short	0x0000


	//----- nvinfo : EIATTR_MAXREG_COUNT
	.align		4
        /*004c*/ 	.byte	0x03, 0x1b
        /*004e*/ 	.short	0x00ff


	//----- nvinfo : EIATTR_MERCURY_ISA_VERSION
	.align		4
        /*0050*/ 	.byte	0x03, 0x5f
        /*0052*/ 	.short	0x0101


	//----- nvinfo : EIATTR_VRC_CTA_INIT_COUNT
	.align		4
        /*0054*/ 	.byte	0x02, 0x4a
	.zero		1
	.zero		1


	//----- nvinfo : EIATTR_EXIT_INSTR_OFFSETS
	.align		4
        /*0058*/ 	.byte	0x04, 0x1c
        /*005a*/ 	.short	(.L_29 - .L_28)


	//   ....[0]....
.L_28:
        /*005c*/ 	.word	0x00000070


	//   ....[1]....
        /*0060*/ 	.word	0x00000130


	//----- nvinfo : EIATTR_CBANK_PARAM_SIZE
	.align		4
.L_29:
        /*0064*/ 	.byte	0x03, 0x19
        /*0066*/ 	.short	0x001c


	//----- nvinfo : EIATTR_PARAM_CBANK
	.align		4
        /*0068*/ 	.byte	0x04, 0x0a
        /*006a*/ 	.short	(.L_31 - .L_30)
	.align		4
.L_30:
        /*006c*/ 	.word	index@(.nv.constant0.mul_bf16)
        /*0070*/ 	.short	0x0380
        /*0072*/ 	.short	0x001c


	//----- nvinfo : EIATTR_SW_WAR
	.align		4
.L_31:
        /*0074*/ 	.byte	0x04, 0x36
        /*0076*/ 	.short	(.L_33 - .L_32)
.L_32:
        /*0078*/ 	.word	0x00000008
.L_33:


//--------------------- .nv.info.mul_f16          --------------------------
	.section	.nv.info.mul_f16,"",@"SHT_CUDA_INFO"
	.sectionflags	@""
	.align	4


	//----- nvinfo : EIATTR_CUDA_API_VERSION
	.align		4
        /*0000*/ 	.byte	0x04, 0x37
        /*0002*/ 	.short	(.L_35 - .L_34)
.L_34:
        /*0004*/ 	.word	0x00000082


	//----- nvinfo : EIATTR_KPARAM_INFO
	.align		4
.L_35:
        /*0008*/ 	.byte	0x04, 0x17
        /*000a*/ 	.short	(.L_37 - .L_36)
.L_36:
        /*000c*/ 	.word	0x00000000
        /*0010*/ 	.short	0x0003
        /*0012*/ 	.short	0x0018
        /*0014*/ 	.byte	0x00, 0xf0, 0x11, 0x00


	//----- nvinfo : EIATTR_KPARAM_INFO
	.align		4
.L_37:
        /*0018*/ 	.byte	0x04, 0x17
        /*001a*/ 	.short	(.L_39 - .L_38)
.L_38:
        /*001c*/ 	.word	0x00000000
        /*0020*/ 	.short	0x0002
        /*0022*/ 	.short	0x0010
        /*0024*/ 	.byte	0x00, 0xf5, 0x21, 0x00


	//----- nvinfo : EIATTR_KPARAM_INFO
	.align		4
.L_39:
        /*0028*/ 	.byte	0x04, 0x17
        /*002a*/ 	.short	(.L_41 - .L_40)
.L_40:
        /*002c*/ 	.word	0x00000000
        /*0030*/ 	.short	0x0001
        /*0032*/ 	.short	0x0008
        /*0034*/ 	.byte	0x00, 0xf5, 0x21, 0x00


	//----- nvinfo : EIATTR_KPARAM_INFO
	.align		4
.L_41:
        /*0038*/ 	.byte	0x04, 0x17
        /*003a*/ 	.short	(.L_43 - .L_42)
.L_42:
        /*003c*/ 	.word	0x00000000
        /*0040*/ 	.short	0x0000
        /*0042*/ 	.short	0x0000
        /*0044*/ 	.byte	0x00, 0xf5, 0x21, 0x00


	//----- nvinfo : EIATTR_SPARSE_MMA_MASK
	.align		4
.L_43:
        /*0048*/ 	.byte	0x03, 0x50
        /*004a*/ 	.short	0x0000


	//----- nvinfo : EIATTR_MAXREG_COUNT
	.align		4
        /*004c*/ 	.byte	0x03, 0x1b
        /*004e*/ 	.short	0x00ff


	//----- nvinfo : EIATTR_MERCURY_ISA_VERSION
	.align		4
        /*0050*/ 	.byte	0x03, 0x5f
        /*0052*/ 	.short	0x0101


	//----- nvinfo : EIATTR_VRC_CTA_INIT_COUNT
	.align		4
        /*0054*/ 	.byte	0x02, 0x4a
	.zero		1
	.zero		1


	//----- nvinfo : EIATTR_EXIT_INSTR_OFFSETS
	.align		4
        /*0058*/ 	.byte	0x04, 0x1c
        /*005a*/ 	.short	(.L_45 - .L_44)


	//   ....[0]....
.L_44:
        /*005c*/ 	.word	0x00000070


	//   ....[1]....
        /*0060*/ 	.word	0x00000130


	//----- nvinfo : EIATTR_CBANK_PARAM_SIZE
	.align		4
.L_45:
        /*0064*/ 	.byte	0x03, 0x19
        /*0066*/ 	.short	0x001c


	//----- nvinfo : EIATTR_PARAM_CBANK
	.align		4
        /*0068*/ 	.byte	0x04, 0x0a
        /*006a*/ 	.short	(.L_47 - .L_46)
	.align		4
.L_46:
        /*006c*/ 	.word	index@(.nv.constant0.mul_f16)
        /*0070*/ 	.short	0x0380
        /*0072*/ 	.short	0x001c


	//----- nvinfo : EIATTR_SW_WAR
	.align		4
.L_47:
        /*0074*/ 	.byte	0x04, 0x36
        /*0076*/ 	.short	(.L_49 - .L_48)
.L_48:
        /*0078*/ 	.word	0x00000008
.L_49:


//--------------------- .nv.info.mul_f32          --------------------------
	.section	.nv.info.mul_f32,"",@"SHT_CUDA_INFO"
	.sectionflags	@""
	.align	4


	//----- nvinfo : EIATTR_CUDA_API_VERSION
	.align		4
        /*0000*/ 	.byte	0x04, 0x37
        /*0002*/ 	.short	(.L_51 - .L_50)
.L_50:
        /*0004*/ 	.word	0x00000082


	//----- nvinfo : EIATTR_KPARAM_INFO
	.align		4
.L_51:
        /*0008*/ 	.byte	0x04, 0x17
        /*000a*/ 	.short	(.L_53 - .L_52)
.L_52:
        /*000c*/ 	.word	0x00000000
        /*0010*/ 	.short	0x0003
        /*0012*/ 	.short	0x0018
        /*0014*/ 	.byte	0x00, 0xf0, 0x11, 0x00


	//----- nvinfo : EIATTR_KPARAM_INFO
	.align		4
.L_53:
        /*0018*/ 	.byte	0x04, 0x17
        /*001a*/ 	.short	(.L_55 - .L_54)
.L_54:
        /*001c*/ 	.word	0x00000000
        /*0020*/ 	.short	0x0002
        /*0022*/ 	.short	0x0010
        /*0024*/ 	.byte	0x00, 0xf5, 0x21, 0x00


	//----- nvinfo : EIATTR_KPARAM_INFO
	.align		4
.L_55:
        /*0028*/ 	.byte	0x04, 0x17
        /*002a*/ 	.short	(.L_57 - .L_56)
.L_56:
        /*002c*/ 	.word	0x00000000
        /*0030*/ 	.short	0x0001
        /*0032*/ 	.short	0x0008
        /*0034*/ 	.byte	0x00, 0xf5, 0x21, 0x00


	//----- nvinfo : EIATTR_KPARAM_INFO
	.align		4
.L_57:
        /*0038*/ 	.byte	0x04, 0x17
        /*003a*/ 	.short	(.L_59 - .L_58)
.L_58:
        /*003c*/ 	.word	0x00000000
        /*0040*/ 	.short	0x0000
        /*0042*/ 	.short	0x0000
        /*0044*/ 	.byte	0x00, 0xf5, 0x21, 0x00


	//----- nvinfo : EIATTR_SPARSE_MMA_MASK
	.align		4
.L_59:
        /*0048*/ 	.byte	0x03, 0x50
        /*004a*/ 	.short	0x0000


	//----- nvinfo : EIATTR_MAXREG_COUNT
	.align		4
        /*004c*/ 	.byte	0x03, 0x1b
        /*004e*/ 	.short	0x00ff


	//----- nvinfo : EIATTR_MERCURY_ISA_VERSION
	.align		4
        /*0050*/ 	.byte	0x03, 0x5f
        /*0052*/ 	.short	0x0101


	//----- nvinfo : EIATTR_VRC_CTA_INIT_COUNT
	.align		4
        /*0054*/ 	.byte	0x02, 0x4a
	.zero		1
	.zero		1


	//----- nvinfo : EIATTR_EXIT_INSTR_OFFSETS
	.align		4
        /*0058*/ 	.byte	0x04, 0x1c
        /*005a*/ 	.short	(.L_61 - .L_60)


	//   ....[0]....
.L_60:
        /*005c*/ 	.word	0x00000070


	//   ....[1]....
        /*0060*/ 	.word	0x00000130


	//----- nvinfo : EIATTR_CBANK_PARAM_SIZE
	.align		4
.L_61:
        /*0064*/ 	.byte	0x03, 0x19
        /*0066*/ 	.short	0x001c


	//----- nvinfo : EIATTR_PARAM_CBANK
	.align		4
        /*0068*/ 	.byte	0x04, 0x0a
        /*006a*/ 	.short	(.L_63 - .L_62)
	.align		4
.L_62:
        /*006c*/ 	.word	index@(.nv.constant0.mul_f32)
        /*0070*/ 	.short	0x0380
        /*0072*/ 	.short	0x001c


	//----- nvinfo : EIATTR_SW_WAR
	.align		4
.L_63:
        /*0074*/ 	.byte	0x04, 0x36
        /*0076*/ 	.short	(.L_65 - .L_64)
.L_64:
        /*0078*/ 	.word	0x00000008
.L_65:


//--------------------- .nv.callgraph             --------------------------
	.section	.nv.callgraph,"",@"SHT_CUDA_CALLGRAPH"
	.align	4
	.sectionentsize	8
	.align		4
        /*0000*/ 	.word	0x00000000
	.align		4
        /*0004*/ 	.word	0xffffffff
	.align		4
        /*0008*/ 	.word	0x00000000
	.align		4
        /*000c*/ 	.word	0xfffffffe
	.align		4
        /*0010*/ 	.word	0x00000000
	.align		4
        /*0014*/ 	.word	0xfffffffd
	.align		4
        /*0018*/ 	.word	0x00000000
	.align		4
        /*001c*/ 	.word	0xfffffffc


//--------------------- .text.mul_bf16            --------------------------
	.section	.text.mul_bf16,"ax",@progbits
	.align	128
        .global         mul_bf16
        .type           mul_bf16,@function
        .size           mul_bf16,(.L_x_3 - mul_bf16)
        .other          mul_bf16,@"STO_CUDA_ENTRY STV_DEFAULT"
mul_bf16:
.text.mul_bf16:
[----:B------:R-:W-:Y:S01]  /*0000*/  LDC R1, c[0x0][0x37c] ;  /* 0x0000df00ff017b82 */ /* 0x000fe20000000800 */
[----:B------:R-:W0:Y:S07]  /*0010*/  S2R R0, SR_TID.X ;  /* 0x0000000000007919 */ /* 0x000e2e0000002100 */
[----:B------:R-:W0:Y:S01]  /*0020*/  S2UR UR4, SR_CTAID.X ;  /* 0x00000000000479c3 */ /* 0x000e220000002500 */
[----:B------:R-:W1:Y:S07]  /*0030*/  LDCU UR5, c[0x0][0x398] ;  /* 0x00007300ff0577ac */ /* 0x000e6e0008000800 */
[----:B------:R-:W0:Y:S02]  /*0040*/  LDC R9, c[0x0][0x360] ;  /* 0x0000d800ff097b82 */ /* 0x000e240000000800 */
[----:B0-----:R-:W-:-:S05]  /*0050*/  IMAD R9, R9, UR4, R0 ;  /* 0x0000000409097c24 */ /* 0x001fca000f8e0200 */
[----:B-1----:R-:W-:-:S13]  /*0060*/  ISETP.GE.AND P0, PT, R9, UR5, PT ;  /* 0x0000000509007c0c */ /* 0x002fda000bf06270 */
[----:B------:R-:W-:Y:S05]  /*0070*/  @P0 EXIT ;  /* 0x000000000000094d */ /* 0x000fea0003800000 */
[----:B------:R-:W0:Y:S01]  /*0080*/  LDC.64 R2, c[0x0][0x388] ;  /* 0x0000e200ff027b82 */ /* 0x000e220000000a00 */
[----:B------:R-:W1:Y:S07]  /*0090*/  LDCU.64 UR4, c[0x0][0x358] ;  /* 0x00006b00ff0477ac */ /* 0x000e6e0008000a00 */
[----:B------:R-:W2:Y:S08]  /*00a0*/  LDC.64 R4, c[0x0][0x390] ;  /* 0x0000e400ff047b82 */ /* 0x000eb00000000a00 */
[----:B------:R-:W3:Y:S01]  /*00b0*/  LDC.64 R6, c[0x0][0x380] ;  /* 0x0000e000ff067b82 */ /* 0x000ee20000000a00 */
[----:B0-----:R-:W-:-:S06]  /*00c0*/  IMAD.WIDE R2, R9, 0x2, R2 ;  /* 0x0000000209027825 */ /* 0x001fcc00078e0202 */
[----:B-1----:R-:W4:Y:S01]  /*00d0*/  LDG.E.U16.CONSTANT R2, desc[UR4][R2.64] ;  /* 0x0000000402027981 */ /* 0x002f22000c1e9500 */
[----:B--2---:R-:W-:-:S06]  /*00e0*/  IMAD.WIDE R4, R9, 0x2, R4 ;  /* 0x0000000209047825 */ /* 0x004fcc00078e0204 */
[----:B------:R-:W4:Y:S01]  /*00f0*/  LDG.E.U16.CONSTANT R5, desc[UR4][R4.64] ;  /* 0x0000000404057981 */ /* 0x000f22000c1e9500 */
[----:B---3--:R-:W-:-:S04]  /*0100*/  IMAD.WIDE R6, R9, 0x2, R6 ;  /* 0x0000000209067825 */ /* 0x008fc800078e0206 */
[----:B----4-:R-:W-:-:S05]  /*0110*/  HMUL2.BF16_V2 R5, R2.H0_H0, R5.H0_H0 ;  /* 0x2000000502057232 */ /* 0x010fca0000200800 */
[----:B------:R-:W-:Y:S01]  /*0120*/  STG.E.U16 desc[UR4][R6.64], R5 ;  /* 0x0000000506007986 */ /* 0x000fe2000c101504 */
[----:B------:R-:W-:Y:S05]  /*0130*/  EXIT ;  /* 0x000000000000794d */ /* 0x000fea0003800000 */
.L_x_0:
[----:B------:R-:W-:-:S00]  /*0140*/  BRA `(.L_x_0) ;  /* 0xfffffffc00fc7947 */ /* 0x000fc0000383ffff */
[----:B------:R-:W-:-:S00]  /*0150*/  NOP ;  /* 0x0000000000007918 */ /* 0x000fc00000000000 */
        /* <DEDUP_REMOVED lines=10> */
.L_x_3:


//--------------------- .text.mul_f16             --------------------------
	.section	.text.mul_f16,"ax",@progbits
	.align	128
        .global         mul_f16
        .type           mul_f16,@function
        .size           mul_f16,(.L_x_4 - mul_f16)
        .other          mul_f16,@"STO_CUDA_ENTRY STV_DEFAULT"
mul_f16:
.text.mul_f16:
        /* <DEDUP_REMOVED lines=17> */
[----:B----4-:R-:W-:-:S05]  /*0110*/  HMUL2 R5, R2.H0_H0, R5.H0_H0 ;  /* 0x2000000502057232 */ /* 0x010fca0000000800 */
[----:B------:R-:W-:Y:S01]  /*0120*/  STG.E.U16 desc[UR4][R6.64], R5 ;  /* 0x0000000506007986 */ /* 0x000fe2000c101504 */
[----:B------:R-:W-:Y:S05]  /*0130*/  EXIT ;  /* 0x000000000000794d */ /* 0x000fea0003800000 */
.L_x_1:
        /* <DEDUP_REMOVED lines=12> */
.L_x_4:


//--------------------- .text.mul_f32             --------------------------
	.section	.text.mul_f32,"ax",@progbits
	.align	128
        .global         mul_f32
        .type           mul_f32,@function
        .size           mul_f32,(.L_x_5 - mul_f32)
        .other          mul_f32,@"STO_CUDA_ENTRY STV_DEFAULT"
mul_f32:
.text.mul_f32:
        /* <DEDUP_REMOVED lines=13> */
[----:B-1----:R-:W4:Y:S01]  /*00d0*/  LDG.E.CONSTANT R2, desc[UR4][R2.64] ;  /* 0x0000000402027981 */ /* 0x002f22000c1e9900 */
[----:B--2---:R-:W-:-:S06]  /*00e0*/  IMAD.WIDE R4, R9, 0x4, R4 ;  /* 0x0000000409047825 */ /* 0x004fcc00078e0204 */
[----:B------:R-:W4:Y:S01]  /*00f0*/  LDG.E.CONSTANT R5, desc[UR4][R4.64] ;  /* 0x0000000404057981 */ /* 0x000f22000c1e9900 */
[----:B---3--:R-:W-:-:S04]  /*0100*/  IMAD.WIDE R6, R9, 0x4, R6 ;  /* 0x0000000409067825 */ /* 0x008fc800078e0206 */
[----:B----4-:R-:W-:-:S05]  /*0110*/  FMUL R9, R2, R5 ;  /* 0x0000000502097220 */ /* 0x010fca0000400000 */
[----:B------:R-:W-:Y:S01]  /*0120*/  STG.E desc[UR4][R6.64], R9 ;  /* 0x0000000906007986 */ /* 0x000fe2000c101904 */
[----:B------:R-:W-:Y:S05]  /*0130*/  EXIT ;  /* 0x000000000000794d */ /* 0x000fea0003800000 */
.L_x_2:
        /* <DEDUP_REMOVED lines=12> */
.L_x_5:


//--------------------- .nv.shared.reserved.0     --------------------------
	.section	.nv.shared.reserved.0,"aw",@nobits
	.weak		__nv_reservedSMEM_offset_0_alias
	.size		__nv_reservedSMEM_offset_0_alias, 0, 64
	.other		__nv_reservedSMEM_offset_0_alias,@"STO_CUDA_RESERVED_SHARED STV_DEFAULT"
__nv_reservedSMEM_offset_0_alias:
	.zero		0
	.zero		64


//--------------------- .nv.constant0.mul_bf16    --------------------------
	.section	.nv.constant0.mul_bf16,"a",@progbits
	.sectionflags	@""
	.align	4
.nv.constant0.mul_bf16:
	.zero		924


//--------------------- .nv.constant0.mul_f16     --------------------------
	.section	.nv.constant0.mul_f16,"a",@progbits
	.sectionflags	@""
	.align	4
.nv.constant0.mul_f16:
	.zero		924


//--------------------- .nv.constant0.mul_f32     --------------------------
	.section	.nv.constant0.mul_f32,"a",@progbits
	.sectionflags	@""
	.align	4
.nv.constant0.mul_f32:
	.zero		924


//--------------------- SYMBOLS --------------------------

	.type		.nv.reservedSmem.offset0,@object
	.size		.nv.reservedSmem.offset0,0x4
